	.headerflags	@"EF_CUDA_TEXMODE_UNIFIED EF_CUDA_64BIT_ADDRESS EF_CUDA_ACCELERATORS EF_CUDA_SM90 EF_CUDA_VIRTUAL_SM(EF_CUDA_SM90)"
	.elftype	@"ET_EXEC"


//--------------------- .nv.info                  --------------------------
	.section	.nv.info,"",@"SHT_CUDA_INFO"
	.align	4


	//----- nvinfo : EIATTR_REGCOUNT
	.align		4
        /*0000*/ 	.byte	0x04, 0x2f
        /*0002*/ 	.short	(.L_1 - .L_0)
	.align		4
.L_0:
        /*0004*/ 	.word	index@(triton_poi_fused_max_pool2d_with_indices_6)
        /*0008*/ 	.word	0x00000010


	//----- nvinfo : EIATTR_MIN_STACK_SIZE
	.align		4
.L_1:
        /*000c*/ 	.byte	0x04, 0x12
        /*000e*/ 	.short	(.L_3 - .L_2)
	.align		4
.L_2:
        /*0010*/ 	.word	index@(triton_poi_fused_max_pool2d_with_indices_6)
        /*0014*/ 	.word	0x00000000


	//----- nvinfo : EIATTR_FRAME_SIZE
	.align		4
.L_3:
        /*0018*/ 	.byte	0x04, 0x11
        /*001a*/ 	.short	(.L_5 - .L_4)
	.align		4
.L_4:
        /*001c*/ 	.word	index@(triton_poi_fused_max_pool2d_with_indices_6)
        /*0020*/ 	.word	0x00000000


	//----- nvinfo : EIATTR_MIN_STACK_SIZE
	.align		4
.L_5:
        /*0024*/ 	.byte	0x04, 0x12
        /*0026*/ 	.short	(.L_7 - .L_6)
	.align		4
.L_6:
        /*0028*/ 	.word	index@(triton_poi_fused_max_pool2d_with_indices_6)
        /*002c*/ 	.word	0x00000000
.L_7:


//--------------------- .nv.info.triton_poi_fused_max_pool2d_with_indices_6 --------------------------
	.section	.nv.info.triton_poi_fused_max_pool2d_with_indices_6,"",@"SHT_CUDA_INFO"
	.sectionflags	@""
	.align	4


	//----- nvinfo : EIATTR_CUDA_API_VERSION
	.align		4
        /*0000*/ 	.byte	0x04, 0x37
        /*0002*/ 	.short	(.L_9 - .L_8)
.L_8:
        /*0004*/ 	.word	0x0000007c


	//----- nvinfo : EIATTR_KPARAM_INFO
	.align		4
.L_9:
        /*0008*/ 	.byte	0x04, 0x17
        /*000a*/ 	.short	(.L_11 - .L_10)
.L_10:
        /*000c*/ 	.word	0x00000000
        /*0010*/ 	.short	0x0003
        /*0012*/ 	.short	0x0018
        /*0014*/ 	.byte	0x00, 0xf0, 0x11, 0x00


	//----- nvinfo : EIATTR_KPARAM_INFO
	.align		4
.L_11:
        /*0018*/ 	.byte	0x04, 0x17
        /*001a*/ 	.short	(.L_13 - .L_12)
.L_12:
        /*001c*/ 	.word	0x00000000
        /*0020*/ 	.short	0x0002
        /*0022*/ 	.short	0x0010
        /*0024*/ 	.byte	0x00, 0xf4, 0x21, 0x00


	//----- nvinfo : EIATTR_KPARAM_INFO
	.align		4
.L_13:
        /*0028*/ 	.byte	0x04, 0x17
        /*002a*/ 	.short	(.L_15 - .L_14)
.L_14:
        /*002c*/ 	.word	0x00000000
        /*0030*/ 	.short	0x0001
        /*0032*/ 	.short	0x0008
        /*0034*/ 	.byte	0x00, 0xf4, 0x21, 0x00


	//----- nvinfo : EIATTR_KPARAM_INFO
	.align		4
.L_15:
        /*0038*/ 	.byte	0x04, 0x17
        /*003a*/ 	.short	(.L_17 - .L_16)
.L_16:
        /*003c*/ 	.word	0x00000000
        /*0040*/ 	.short	0x0000
        /*0042*/ 	.short	0x0000
        /*0044*/ 	.byte	0x00, 0xf4, 0x21, 0x00


	//----- nvinfo : EIATTR_SPARSE_MMA_MASK
	.align		4
.L_17:
        /*0048*/ 	.byte	0x03, 0x50
        /*004a*/ 	.short	0x0000


	//----- nvinfo : EIATTR_MAXREG_COUNT
	.align		4
        /*004c*/ 	.byte	0x03, 0x1b
        /*004e*/ 	.short	0x00ff


	//----- nvinfo : EIATTR_EXIT_INSTR_OFFSETS
	.align		4
        /*0050*/ 	.byte	0x04, 0x1c
        /*0052*/ 	.short	(.L_19 - .L_18)


	//   ....[0]....
.L_18:
        /*0054*/ 	.word	0x00000410


	//----- nvinfo : EIATTR_REQNTID
	.align		4
.L_19:
        /*0058*/ 	.byte	0x04, 0x10
        /*005a*/ 	.short	(.L_21 - .L_20)
.L_20:
        /*005c*/ 	.word	0x00000080
        /*0060*/ 	.word	0x00000001
        /*0064*/ 	.word	0x00000001


	//----- nvinfo : EIATTR_CBANK_PARAM_SIZE
	.align		4
.L_21:
        /*0068*/ 	.byte	0x03, 0x19
        /*006a*/ 	.short	0x001c


	//----- nvinfo : EIATTR_PARAM_CBANK
	.align		4
        /*006c*/ 	.byte	0x04, 0x0a
        /*006e*/ 	.short	(.L_23 - .L_22)
	.align		4
.L_22:
        /*0070*/ 	.word	index@(.nv.constant0.triton_poi_fused_max_pool2d_with_indices_6)
        /*0074*/ 	.short	0x0210
        /*0076*/ 	.short	0x001c


	//----- nvinfo : EIATTR_SW_WAR
	.align		4
.L_23:
        /*0078*/ 	.byte	0x04, 0x36
        /*007a*/ 	.short	(.L_25 - .L_24)
.L_24:
        /*007c*/ 	.word	0x00000008
.L_25:


//--------------------- .nv.callgraph             --------------------------
	.section	.nv.callgraph,"",@"SHT_CUDA_CALLGRAPH"
	.align	4
	.sectionentsize	8
	.align		4
        /*0000*/ 	.word	0x00000000
	.align		4
        /*0004*/ 	.word	0xffffffff
	.align		4
        /*0008*/ 	.word	0x00000000
	.align		4
        /*000c*/ 	.word	0xfffffffe
	.align		4
        /*0010*/ 	.word	0x00000000
	.align		4
        /*0014*/ 	.word	0xfffffffd
	.align		4
        /*0018*/ 	.word	0x00000000
	.align		4
        /*001c*/ 	.word	0xfffffffc


//--------------------- .text.triton_poi_fused_max_pool2d_with_indices_6 --------------------------
	.section	.text.triton_poi_fused_max_pool2d_with_indices_6,"ax",@progbits
	.align	128
        .global         triton_poi_fused_max_pool2d_with_indices_6
        .type           triton_poi_fused_max_pool2d_with_indices_6,@function
        .size           triton_poi_fused_max_pool2d_with_indices_6,(.L_x_1 - triton_poi_fused_max_pool2d_with_indices_6)
        .other          triton_poi_fused_max_pool2d_with_indices_6,@"STO_CUDA_ENTRY STV_DEFAULT"
triton_poi_fused_max_pool2d_with_indices_6:
.text.triton_poi_fused_max_pool2d_with_indices_6:
[----:B------:R-:W-:Y:S01]  /*0000*/  LDC R1, c[0x0][0x28] ;  /* 0x00000a00ff017b82 */ /* 0x000fe20000000800 */
[----:B------:R-:W1:Y:S01]  /*0010*/  S2R R0, SR_TID.X ;  /* 0x0000000000007919 */ /* 0x000e620000002100 */
[----:B------:R-:W-:Y:S01]  /*0020*/  ULDC.64 UR4, c[0x0][0x208] ;  /* 0x0000820000047ab9 */ /* 0x000fe20000000a00 */
[----:B------:R-:W-:Y:S01]  /*0030*/  ULDC.64 UR6, c[0x0][0x220] ;  /* 0x0000880000067ab9 */ /* 0x000fe20000000a00 */
[----:B------:R-:W2:Y:S01]  /*0040*/  S2R R3, SR_CTAID.X ;  /* 0x0000000000037919 */ /* 0x000ea20000002500 */
[----:B-1----:R-:W-:Y:S01]  /*0050*/  IMAD.SHL.U32 R0, R0, 0x2, RZ ;  /* 0x0000000200007824 */ /* 0x002fe200078e00ff */
[----:B--2---:R-:W-:-:S04]  /*0060*/  SHF.R.S32.HI R5, RZ, 0x17, R3 ;  /* 0x00000017ff057819 */ /* 0x004fc80000011403 */
[----:B------:R-:W-:Y:S02]  /*0070*/  LOP3.LUT R0, R0, 0xfe, RZ, 0xc0, !PT ;  /* 0x000000fe00007812 */ /* 0x000fe400078ec0ff */
[----:B------:R-:W-:-:S03]  /*0080*/  SGXT R5, R5, 0x1 ;  /* 0x000000010505781a */ /* 0x000fc60000000200 */
[----:B------:R-:W-:-:S05]  /*0090*/  IMAD R0, R3, 0x100, R0 ;  /* 0x0000010003007824 */ /* 0x000fca00078e0200 */
[----:B------:R-:W-:Y:S02]  /*00a0*/  SHF.R.S32.HI R3, RZ, 0x1f, R0 ;  /* 0x0000001fff037819 */ /* 0x000fe40000011400 */
[-C--:B------:R-:W-:Y:S02]  /*00b0*/  LEA.HI R6, R5, R0.reuse, RZ, 0x9 ;  /* 0x0000000005067211 */ /* 0x080fe400078f48ff */
[----:B------:R-:W-:Y:S02]  /*00c0*/  LEA.HI R4, R3, R0, RZ, 0x4 ;  /* 0x0000000003047211 */ /* 0x000fe400078f20ff */
[----:B------:R-:W1:Y:S01]  /*00d0*/  LDC.64 R2, c[0x0][0x210] ;  /* 0x00008400ff027b82 */ /* 0x000e620000000a00 */
[----:B------:R-:W-:Y:S01]  /*00e0*/  IMAD.SHL.U32 R7, R6, 0x4, RZ ;  /* 0x0000000406077824 */ /* 0x000fe200078e00ff */
[----:B------:R-:W-:-:S04]  /*00f0*/  SHF.R.S32.HI R5, RZ, 0x4, R4 ;  /* 0x00000004ff057819 */ /* 0x000fc80000011404 */
[----:B------:R-:W-:Y:S02]  /*0100*/  LEA.HI R6, R5, R5, RZ, 0x5 ;  /* 0x0000000505067211 */ /* 0x000fe400078f28ff */
[----:B------:R-:W-:Y:S02]  /*0110*/  LOP3.LUT R8, R7, 0xfffff800, RZ, 0xc0, !PT ;  /* 0xfffff80007087812 */ /* 0x000fe400078ec0ff */
[----:B------:R-:W-:Y:S02]  /*0120*/  LOP3.LUT R7, R4, 0xfffffff0, RZ, 0xc0, !PT ;  /* 0xfffffff004077812 */ /* 0x000fe400078ec0ff */
[----:B------:R-:W-:Y:S02]  /*0130*/  LOP3.LUT R6, R6, 0x7ffffe0, RZ, 0xc0, !PT ;  /* 0x07ffffe006067812 */ /* 0x000fe400078ec0ff */
[----:B------:R-:W-:-:S03]  /*0140*/  IADD3 R7, R8, R0, -R7 ;  /* 0x0000000008077210 */ /* 0x000fc60007ffe807 */
[----:B------:R-:W-:-:S04]  /*0150*/  IMAD.IADD R6, R5, 0x1, -R6 ;  /* 0x0000000105067824 */ /* 0x000fc800078e0a06 */
[----:B------:R-:W-:-:S04]  /*0160*/  IMAD R11, R6, 0x20, R7 ;  /* 0x00000020060b7824 */ /* 0x000fc800078e0207 */
[C---:B------:R-:W-:Y:S02]  /*0170*/  VIADD R9, R11.reuse, 0x10 ;  /* 0x000000100b097836 */ /* 0x040fe40000000000 */
[----:B-1----:R-:W-:-:S04]  /*0180*/  IMAD.WIDE R6, R11, 0x4, R2 ;  /* 0x000000040b067825 */ /* 0x002fc800078e0202 */
[--C-:B------:R-:W-:Y:S02]  /*0190*/  IMAD.WIDE R8, R9, 0x4, R2.reuse ;  /* 0x0000000409087825 */ /* 0x100fe400078e0202 */
[----:B------:R-:W2:Y:S02]  /*01a0*/  LDG.E.64 R6, desc[UR4][R6.64] ;  /* 0x0000000406067981 */ /* 0x000ea4000c1e1b00 */
[----:B------:R-:W-:Y:S02]  /*01b0*/  VIADD R5, R11, 0x400 ;  /* 0x000004000b057836 */ /* 0x000fe40000000000 */
[----:B------:R1:W2:Y:S02]  /*01c0*/  LDG.E.64 R12, desc[UR4][R8.64] ;  /* 0x00000004080c7981 */ /* 0x0002a4000c1e1b00 */
[----:B------:R-:W-:-:S04]  /*01d0*/  IMAD.WIDE R4, R5, 0x4, R2 ;  /* 0x0000000405047825 */ /* 0x000fc800078e0202 */
[----:B------:R-:W-:Y:S02]  /*01e0*/  VIADD R11, R11, 0x410 ;  /* 0x000004100b0b7836 */ /* 0x000fe40000000000 */
[----:B------:R-:W3:Y:S02]  /*01f0*/  LDG.E.64 R4, desc[UR4][R4.64] ;  /* 0x0000000404047981 */ /* 0x000ee4000c1e1b00 */
[----:B------:R-:W-:Y:S01]  /*0200*/  IMAD.WIDE R2, R11, 0x4, R2 ;  /* 0x000000040b027825 */ /* 0x000fe200078e0202 */
[----:B-1----:R-:W1:Y:S05]  /*0210*/  LDC.64 R8, c[0x0][0x218] ;  /* 0x00008600ff087b82 */ /* 0x002e6a0000000a00 */
[----:B------:R-:W4:Y:S01]  /*0220*/  LDG.E.64 R2, desc[UR4][R2.64] ;  /* 0x0000000402027981 */ /* 0x000f22000c1e1b00 */
[----:B--2---:R-:W-:-:S02]  /*0230*/  FSETP.GT.AND P4, PT, R13, R7, PT ;  /* 0x000000070d00720b */ /* 0x004fc40003f84000 */
[----:B------:R-:W-:Y:S02]  /*0240*/  FSETP.GT.AND P3, PT, R12, R6, PT ;  /* 0x000000060c00720b */ /* 0x000fe40003f64000 */
[----:B------:R-:W-:Y:S02]  /*0250*/  FSETP.NAN.AND P0, PT, R13, R13, PT ;  /* 0x0000000d0d00720b */ /* 0x000fe40003f08000 */
[----:B---3--:R-:W-:Y:S02]  /*0260*/  FSETP.NAN.AND P6, PT, R5, R5, PT ;  /* 0x000000050500720b */ /* 0x008fe40003fc8000 */
[----:B------:R-:W-:Y:S02]  /*0270*/  FSETP.NAN.AND P5, PT, R4, R4, PT ;  /* 0x000000040400720b */ /* 0x000fe40003fa8000 */
[----:B------:R-:W-:-:S03]  /*0280*/  FSETP.NAN.AND P1, PT, R12, R12, PT ;  /* 0x0000000c0c00720b */ /* 0x000fc60003f28000 */
[----:B------:R-:W-:Y:S02]  /*0290*/  @!P4 SEL R13, R13, R7, P0 ;  /* 0x000000070d0dc207 */ /* 0x000fe40000000000 */
[----:B------:R-:W-:Y:S02]  /*02a0*/  @!P3 SEL R12, R12, R6, P1 ;  /* 0x000000060c0cb207 */ /* 0x000fe40000800000 */
[----:B------:R-:W-:Y:S02]  /*02b0*/  FSETP.GEU.AND P0, PT, R13, R5, PT ;  /* 0x000000050d00720b */ /* 0x000fe40003f0e000 */
[----:B----4-:R-:W-:Y:S02]  /*02c0*/  FSETP.NAN.AND P1, PT, R2, R2, PT ;  /* 0x000000020200720b */ /* 0x010fe40003f28000 */
[----:B------:R-:W-:Y:S02]  /*02d0*/  FSETP.GEU.AND P2, PT, R12, R4, PT ;  /* 0x000000040c00720b */ /* 0x000fe40003f4e000 */
[----:B------:R-:W-:-:S02]  /*02e0*/  @!P6 SEL R5, R5, R13, !P0 ;  /* 0x0000000d0505e207 */ /* 0x000fc40004000000 */
[----:B------:R-:W-:Y:S02]  /*02f0*/  FSETP.NAN.AND P6, PT, R3, R3, PT ;  /* 0x000000030300720b */ /* 0x000fe40003fc8000 */
[----:B------:R-:W-:Y:S02]  /*0300*/  SEL R7, RZ, 0x1, !P4 ;  /* 0x00000001ff077807 */ /* 0x000fe40006000000 */
[----:B------:R-:W-:Y:S02]  /*0310*/  @!P5 SEL R4, R4, R12, !P2 ;  /* 0x0000000c0404d207 */ /* 0x000fe40005000000 */
[----:B------:R-:W-:Y:S02]  /*0320*/  SEL R6, RZ, 0x1, !P3 ;  /* 0x00000001ff067807 */ /* 0x000fe40005800000 */
[----:B------:R-:W-:Y:S02]  /*0330*/  SEL R7, R7, 0x2, P0 ;  /* 0x0000000207077807 */ /* 0x000fe40000000000 */
[----:B------:R-:W-:-:S02]  /*0340*/  FSETP.GEU.AND P3, PT, R4, R2, PT ;  /* 0x000000020400720b */ /* 0x000fc40003f6e000 */
[----:B------:R-:W-:Y:S02]  /*0350*/  SEL R10, R6, 0x2, P2 ;  /* 0x00000002060a7807 */ /* 0x000fe40001000000 */
[----:B------:R-:W-:Y:S02]  /*0360*/  FSETP.GEU.AND P0, PT, R5, R3, PT ;  /* 0x000000030500720b */ /* 0x000fe40003f0e000 */
[----:B------:R-:W-:Y:S02]  /*0370*/  @!P1 SEL R2, R2, R4, !P3 ;  /* 0x0000000402029207 */ /* 0x000fe40005800000 */
[----:B------:R-:W-:Y:S02]  /*0380*/  SEL R10, R10, 0x3, P3 ;  /* 0x000000030a0a7807 */ /* 0x000fe40001800000 */
[----:B------:R-:W-:Y:S02]  /*0390*/  SEL R11, R7, 0x3, P0 ;  /* 0x00000003070b7807 */ /* 0x000fe40000000000 */
[----:B------:R-:W-:-:S02]  /*03a0*/  IADD3 R6, P1, R0, UR6, RZ ;  /* 0x0000000600067c10 */ /* 0x000fc4000ff3e0ff */
[----:B------:R-:W-:Y:S01]  /*03b0*/  @!P6 SEL R3, R3, R5, !P0 ;  /* 0x000000050303e207 */ /* 0x000fe20004000000 */
[C---:B-1----:R-:W-:Y:S01]  /*03c0*/  IMAD.WIDE R4, R0.reuse, 0x4, R8 ;  /* 0x0000000400047825 */ /* 0x042fe200078e0208 */
[----:B------:R-:W-:-:S03]  /*03d0*/  LEA.HI.X.SX32 R7, R0, UR7, 0x1, P1 ;  /* 0x0000000700077c11 */ /* 0x000fc600088f0eff */
[----:B------:R-:W-:Y:S01]  /*03e0*/  IMAD R11, R11, 0x100, R10 ;  /* 0x000001000b0b7824 */ /* 0x000fe200078e020a */
[----:B------:R-:W-:Y:S04]  /*03f0*/  STG.E.64 desc[UR4][R4.64], R2 ;  /* 0x0000000204007986 */ /* 0x000fe8000c101b04 */
[----:B------:R-:W-:Y:S01]  /*0400*/  STG.E.U16 desc[UR4][R6.64], R11 ;  /* 0x0000000b06007986 */ /* 0x000fe2000c101504 */
[----:B------:R-:W-:Y:S05]  /*0410*/  EXIT ;  /* 0x000000000000794d */ /* 0x000fea0003800000 */
.L_x_0:
[----:B------:R-:W-:-:S00]  /*0420*/  BRA `(.L_x_0) ;  /* 0xfffffffc00fc7947 */ /* 0x000fc0000383ffff */
[----:B------:R-:W-:-:S00]  /*0430*/  NOP ;  /* 0x0000000000007918 */ /* 0x000fc00000000000 */
        /* <DEDUP_REMOVED lines=12> */
.L_x_1:


//--------------------- .nv.constant0.triton_poi_fused_max_pool2d_with_indices_6 --------------------------
	.section	.nv.constant0.triton_poi_fused_max_pool2d_with_indices_6,"a",@progbits
	.sectionflags	@""
	.align	4
.nv.constant0.triton_poi_fused_max_pool2d_with_indices_6:
	.zero		556
